	.headerflags	@"EF_CUDA_TEXMODE_UNIFIED EF_CUDA_64BIT_ADDRESS EF_CUDA_ACCELERATORS EF_CUDA_SM90 EF_CUDA_VIRTUAL_SM(EF_CUDA_SM90)"
	.elftype	@"ET_EXEC"


//--------------------- .nv.info                  --------------------------
	.section	.nv.info,"",@"SHT_CUDA_INFO"
	.align	4


	//----- nvinfo : EIATTR_REGCOUNT
	.align		4
        /*0000*/ 	.byte	0x04, 0x2f
        /*0002*/ 	.short	(.L_3 - .L_2)
	.align		4
.L_2:
        /*0004*/ 	.word	index@(triton_poi_fused__native_batch_norm_legit_no_training_relu_threshold_backward_0)
        /*0008*/ 	.word	0x0000001c


	//----- nvinfo : EIATTR_MIN_STACK_SIZE
	.align		4
.L_3:
        /*000c*/ 	.byte	0x04, 0x12
        /*000e*/ 	.short	(.L_5 - .L_4)
	.align		4
.L_4:
        /*0010*/ 	.word	index@(triton_poi_fused__native_batch_norm_legit_no_training_relu_threshold_backward_0)
        /*0014*/ 	.word	0x00000000


	//----- nvinfo : EIATTR_FRAME_SIZE
	.align		4
.L_5:
        /*0018*/ 	.byte	0x04, 0x11
        /*001a*/ 	.short	(.L_7 - .L_6)
	.align		4
.L_6:
        /*001c*/ 	.word	index@(triton_poi_fused__native_batch_norm_legit_no_training_relu_threshold_backward_0)
        /*0020*/ 	.word	0x00000000


	//----- nvinfo : EIATTR_MIN_STACK_SIZE
	.align		4
.L_7:
        /*0024*/ 	.byte	0x04, 0x12
        /*0026*/ 	.short	(.L_9 - .L_8)
	.align		4
.L_8:
        /*0028*/ 	.word	index@(triton_poi_fused__native_batch_norm_legit_no_training_relu_threshold_backward_0)
        /*002c*/ 	.word	0x00000000
.L_9:


//--------------------- .nv.info.triton_poi_fused__native_batch_norm_legit_no_training_relu_threshold_backward_0 --------------------------
	.section	.nv.info.triton_poi_fused__native_batch_norm_legit_no_training_relu_threshold_backward_0,"",@"SHT_CUDA_INFO"
	.sectionflags	@""
	.align	4


	//----- nvinfo : EIATTR_CUDA_API_VERSION
	.align		4
        /*0000*/ 	.byte	0x04, 0x37
        /*0002*/ 	.short	(.L_11 - .L_10)
.L_10:
        /*0004*/ 	.word	0x0000007c


	//----- nvinfo : EIATTR_KPARAM_INFO
	.align		4
.L_11:
        /*0008*/ 	.byte	0x04, 0x17
        /*000a*/ 	.short	(.L_13 - .L_12)
.L_12:
        /*000c*/ 	.word	0x00000000
        /*0010*/ 	.short	0x0007
        /*0012*/ 	.short	0x0038
        /*0014*/ 	.byte	0x00, 0xf0, 0x11, 0x00


	//----- nvinfo : EIATTR_KPARAM_INFO
	.align		4
.L_13:
        /*0018*/ 	.byte	0x04, 0x17
        /*001a*/ 	.short	(.L_15 - .L_14)
.L_14:
        /*001c*/ 	.word	0x00000000
        /*0020*/ 	.short	0x0006
        /*0022*/ 	.short	0x0030
        /*0024*/ 	.byte	0x00, 0xf4, 0x21, 0x00


	//----- nvinfo : EIATTR_KPARAM_INFO
	.align		4
.L_15:
        /*0028*/ 	.byte	0x04, 0x17
        /*002a*/ 	.short	(.L_17 - .L_16)
.L_16:
        /*002c*/ 	.word	0x00000000
        /*0030*/ 	.short	0x0005
        /*0032*/ 	.short	0x0028
        /*0034*/ 	.byte	0x00, 0xf4, 0x21, 0x00


	//----- nvinfo : EIATTR_KPARAM_INFO
	.align		4
.L_17:
        /*0038*/ 	.byte	0x04, 0x17
        /*003a*/ 	.short	(.L_19 - .L_18)
.L_18:
        /*003c*/ 	.word	0x00000000
        /*0040*/ 	.short	0x0004
        /*0042*/ 	.short	0x0020
        /*0044*/ 	.byte	0x00, 0xf4, 0x21, 0x00


	//----- nvinfo : EIATTR_KPARAM_INFO
	.align		4
.L_19:
        /*0048*/ 	.byte	0x04, 0x17
        /*004a*/ 	.short	(.L_21 - .L_20)
.L_20:
        /*004c*/ 	.word	0x00000000
        /*0050*/ 	.short	0x0003
        /*0052*/ 	.short	0x0018
        /*0054*/ 	.byte	0x00, 0xf4, 0x21, 0x00


	//----- nvinfo : EIATTR_KPARAM_INFO
	.align		4
.L_21:
        /*0058*/ 	.byte	0x04, 0x17
        /*005a*/ 	.short	(.L_23 - .L_22)
.L_22:
        /*005c*/ 	.word	0x00000000
        /*0060*/ 	.short	0x0002
        /*0062*/ 	.short	0x0010
        /*0064*/ 	.byte	0x00, 0xf4, 0x21, 0x00


	//----- nvinfo : EIATTR_KPARAM_INFO
	.align		4
.L_23:
        /*0068*/ 	.byte	0x04, 0x17
        /*006a*/ 	.short	(.L_25 - .L_24)
.L_24:
        /*006c*/ 	.word	0x00000000
        /*0070*/ 	.short	0x0001
        /*0072*/ 	.short	0x0008
        /*0074*/ 	.byte	0x00, 0xf4, 0x21, 0x00


	//----- nvinfo : EIATTR_KPARAM_INFO
	.align		4
.L_25:
        /*0078*/ 	.byte	0x04, 0x17
        /*007a*/ 	.short	(.L_27 - .L_26)
.L_26:
        /*007c*/ 	.word	0x00000000
        /*0080*/ 	.short	0x0000
        /*0082*/ 	.short	0x0000
        /*0084*/ 	.byte	0x00, 0xf4, 0x21, 0x00


	//----- nvinfo : EIATTR_SPARSE_MMA_MASK
	.align		4
.L_27:
        /*0088*/ 	.byte	0x03, 0x50
        /*008a*/ 	.short	0x0000


	//----- nvinfo : EIATTR_MAXREG_COUNT
	.align		4
        /*008c*/ 	.byte	0x03, 0x1b
        /*008e*/ 	.short	0x00ff


	//----- nvinfo : EIATTR_EXIT_INSTR_OFFSETS
	.align		4
        /*0090*/ 	.byte	0x04, 0x1c
        /*0092*/ 	.short	(.L_29 - .L_28)


	//   ....[0]....
.L_28:
        /*0094*/ 	.word	0x000005d0


	//   ....[1]....
        /*0098*/ 	.word	0x000005f0


	//----- nvinfo : EIATTR_REQNTID
	.align		4
.L_29:
        /*009c*/ 	.byte	0x04, 0x10
        /*009e*/ 	.short	(.L_31 - .L_30)
.L_30:
        /*00a0*/ 	.word	0x00000080
        /*00a4*/ 	.word	0x00000001
        /*00a8*/ 	.word	0x00000001


	//----- nvinfo : EIATTR_CBANK_PARAM_SIZE
	.align		4
.L_31:
        /*00ac*/ 	.byte	0x03, 0x19
        /*00ae*/ 	.short	0x003c


	//----- nvinfo : EIATTR_PARAM_CBANK
	.align		4
        /*00b0*/ 	.byte	0x04, 0x0a
        /*00b2*/ 	.short	(.L_33 - .L_32)
	.align		4
.L_32:
        /*00b4*/ 	.word	index@(.nv.constant0.triton_poi_fused__native_batch_norm_legit_no_training_relu_threshold_backward_0)
        /*00b8*/ 	.short	0x0210
        /*00ba*/ 	.short	0x003c


	//----- nvinfo : EIATTR_SW_WAR
	.align		4
.L_33:
        /*00bc*/ 	.byte	0x04, 0x36
        /*00be*/ 	.short	(.L_35 - .L_34)
.L_34:
        /*00c0*/ 	.word	0x00000008
.L_35:


//--------------------- .nv.callgraph             --------------------------
	.section	.nv.callgraph,"",@"SHT_CUDA_CALLGRAPH"
	.align	4
	.sectionentsize	8
	.align		4
        /*0000*/ 	.word	0x00000000
	.align		4
        /*0004*/ 	.word	0xffffffff
	.align		4
        /*0008*/ 	.word	0x00000000
	.align		4
        /*000c*/ 	.word	0xfffffffe
	.align		4
        /*0010*/ 	.word	0x00000000
	.align		4
        /*0014*/ 	.word	0xfffffffd
	.align		4
        /*0018*/ 	.word	0x00000000
	.align		4
        /*001c*/ 	.word	0xfffffffc


//--------------------- .nv.constant4             --------------------------
	.section	.nv.constant4,"a",@progbits
	.align	8
	.align		8
.nv.constant4:
        /*0000*/ 	.dword	_$_str
	.align		8
        /*0008*/ 	.dword	_$_str_$_2


//--------------------- .text.triton_poi_fused__native_batch_norm_legit_no_training_relu_threshold_backward_0 --------------------------
	.section	.text.triton_poi_fused__native_batch_norm_legit_no_training_relu_threshold_backward_0,"ax",@progbits
	.align	128
        .global         triton_poi_fused__native_batch_norm_legit_no_training_relu_threshold_backward_0
        .type           triton_poi_fused__native_batch_norm_legit_no_training_relu_threshold_backward_0,@function
        .size           triton_poi_fused__native_batch_norm_legit_no_training_relu_threshold_backward_0,(.L_x_1 - triton_poi_fused__native_batch_norm_legit_no_training_relu_threshold_backward_0)
        .other          triton_poi_fused__native_batch_norm_legit_no_training_relu_threshold_backward_0,@"STO_CUDA_ENTRY STV_DEFAULT"
triton_poi_fused__native_batch_norm_legit_no_training_relu_threshold_backward_0:
.text.triton_poi_fused__native_batch_norm_legit_no_training_relu_threshold_backward_0:
[----:B------:R-:W0:Y:S01]  /*0000*/  LDC R1, c[0x0][0x28] ;  /* 0x00000a00ff017b82 */ /* 0x000e220000000800 */
[----:B------:R-:W1:Y:S01]  /*0010*/  S2R R0, SR_TID.X ;  /* 0x0000000000007919 */ /* 0x000e620000002100 */
[----:B------:R-:W-:Y:S01]  /*0020*/  HFMA2.MMA R16, -RZ, RZ, 0, 0 ;  /* 0x00000000ff107435 */ /* 0x000fe200000001ff */
[----:B------:R-:W-:Y:S01]  /*0030*/  CS2R R14, SRZ ;  /* 0x00000000000e7805 */ /* 0x000fe2000001ff00 */
[----:B------:R-:W-:Y:S01]  /*0040*/  ULDC.64 UR4, c[0x0][0x208] ;  /* 0x0000820000047ab9 */ /* 0x000fe20000000a00 */
[----:B------:R-:W2:Y:S03]  /*0050*/  S2R R3, SR_CTAID.X ;  /* 0x0000000000037919 */ /* 0x000ea60000002500 */
[----:B------:R-:W3:Y:S08]  /*0060*/  LDC.64 R24, c[0x0][0x218] ;  /* 0x00008600ff187b82 */ /* 0x000ef00000000a00 */
[----:B------:R-:W4:Y:S08]  /*0070*/  LDC.64 R10, c[0x0][0x228] ;  /* 0x00008a00ff0a7b82 */ /* 0x000f300000000a00 */
[----:B------:R-:W5:Y:S01]  /*0080*/  LDC.64 R12, c[0x0][0x230] ;  /* 0x00008c00ff0c7b82 */ /* 0x000f620000000a00 */
[----:B------:R-:W-:Y:S01]  /*0090*/  CS2R R18, SRZ ;  /* 0x0000000000127805 */ /* 0x000fe2000001ff00 */
[----:B------:R-:W-:Y:S01]  /*00a0*/  IMAD.MOV.U32 R22, RZ, RZ, RZ ;  /* 0x000000ffff167224 */ /* 0x000fe200078e00ff */
[----:B------:R-:W-:Y:S01]  /*00b0*/  ULDC.64 UR6, c[0x0][0x240] ;  /* 0x0000900000067ab9 */ /* 0x000fe20000000a00 */
[----:B-1----:R-:W-:-:S05]  /*00c0*/  IMAD.SHL.U32 R0, R0, 0x2, RZ ;  /* 0x0000000200007824 */ /* 0x002fca00078e00ff */
[----:B------:R-:W-:-:S04]  /*00d0*/  LOP3.LUT R0, R0, 0xfe, RZ, 0xc0, !PT ;  /* 0x000000fe00007812 */ /* 0x000fc800078ec0ff */
[----:B--2---:R-:W-:Y:S02]  /*00e0*/  LEA R0, R3, R0, 0x8 ;  /* 0x0000000003007211 */ /* 0x004fe400078e40ff */
[----:B------:R-:W1:Y:S02]  /*00f0*/  LDC.64 R2, c[0x0][0x220] ;  /* 0x00008800ff027b82 */ /* 0x000e640000000a00 */
[C---:B------:R-:W-:Y:S01]  /*0100*/  ISETP.GE.AND P0, PT, R0.reuse, 0x510, PT ;  /* 0x000005100000780c */ /* 0x040fe20003f06270 */
[----:B------:R-:W-:-:S04]  /*0110*/  IMAD.HI R5, R0, 0x1948b0fd, RZ ;  /* 0x1948b0fd00057827 */ /* 0x000fc800078e02ff */
[----:B------:R-:W-:Y:S01]  /*0120*/  VIADD R4, R0, 0x1 ;  /* 0x0000000100047836 */ /* 0x000fe20000000000 */
[----:B------:R-:W-:-:S03]  /*0130*/  SHF.R.U32.HI R6, RZ, 0x1f, R5 ;  /* 0x0000001fff067819 */ /* 0x000fc60000011605 */
[----:B------:R-:W-:Y:S01]  /*0140*/  IMAD.HI R4, R4, 0x1948b0fd, RZ ;  /* 0x1948b0fd04047827 */ /* 0x000fe200078e02ff */
[----:B------:R-:W-:-:S04]  /*0150*/  LEA.HI.SX32 R6, R5, R6, 0x1d ;  /* 0x0000000605067211 */ /* 0x000fc800078feaff */
[----:B------:R-:W-:Y:S02]  /*0160*/  SHF.R.U32.HI R5, RZ, 0x1f, R4 ;  /* 0x0000001fff057819 */ /* 0x000fe40000011604 */
[----:B------:R-:W-:Y:S02]  /*0170*/  LEA.HI R7, R6, R6, RZ, 0x2 ;  /* 0x0000000606077211 */ /* 0x000fe400078f10ff */
[----:B------:R-:W-:Y:S02]  /*0180*/  LEA.HI.SX32 R17, R4, R5, 0x1d ;  /* 0x0000000504117211 */ /* 0x000fe400078feaff */
[----:B------:R-:W-:Y:S02]  /*0190*/  LOP3.LUT R7, R7, 0xfffffffc, RZ, 0xc0, !PT ;  /* 0xfffffffc07077812 */ /* 0x000fe400078ec0ff */
[----:B------:R-:W-:Y:S02]  /*01a0*/  LEA.HI R4, R17, R17, RZ, 0x2 ;  /* 0x0000001111047211 */ /* 0x000fe400078f10ff */
[----:B------:R-:W-:-:S02]  /*01b0*/  IADD3 R9, R6, -R7, RZ ;  /* 0x8000000706097210 */ /* 0x000fc40007ffe0ff */
[----:B------:R-:W-:-:S03]  /*01c0*/  LOP3.LUT R6, R4, 0xfffffffc, RZ, 0xc0, !PT ;  /* 0xfffffffc04067812 */ /* 0x000fc600078ec0ff */
[----:B-1----:R-:W-:-:S04]  /*01d0*/  IMAD.WIDE R4, R9, 0x4, R2 ;  /* 0x0000000409047825 */ /* 0x002fc800078e0202 */
[----:B------:R-:W-:Y:S01]  /*01e0*/  IMAD.IADD R17, R17, 0x1, -R6 ;  /* 0x0000000111117824 */ /* 0x000fe200078e0a06 */
[----:B------:R-:W2:Y:S01]  /*01f0*/  @!P0 LDG.E.EL R14, desc[UR4][R4.64] ;  /* 0x00000004040e8981 */ /* 0x000ea2000c2e1900 */
[----:B------:R-:W1:Y:S02]  /*0200*/  LDC.64 R6, c[0x0][0x210] ;  /* 0x00008400ff067b82 */ /* 0x000e640000000a00 */
[----:B------:R-:W-:-:S05]  /*0210*/  IMAD.WIDE R2, R17, 0x4, R2 ;  /* 0x0000000411027825 */ /* 0x000fca00078e0202 */
[----:B------:R4:W2:Y:S01]  /*0220*/  @!P0 LDG.E.EL R16, desc[UR4][R2.64] ;  /* 0x0000000402108981 */ /* 0x0008a2000c2e1900 */
[----:B---3--:R-:W-:-:S04]  /*0230*/  IMAD.WIDE R20, R9, 0x4, R24 ;  /* 0x0000000409147825 */ /* 0x008fc800078e0218 */
[----:B------:R-:W-:Y:S01]  /*0240*/  IMAD.WIDE R24, R17, 0x4, R24 ;  /* 0x0000000411187825 */ /* 0x000fe200078e0218 */
[----:B------:R3:W2:Y:S01]  /*0250*/  @!P0 LDG.E.EL R15, desc[UR4][R20.64] ;  /* 0x00000004140f8981 */ /* 0x0006a2000c2e1900 */
[----:B0---4-:R-:W-:-:S03]  /*0260*/  CS2R R2, SRZ ;  /* 0x0000000000027805 */ /* 0x011fc6000001ff00 */
[----:B------:R-:W4:Y:S01]  /*0270*/  @!P0 LDG.E.EL R18, desc[UR4][R24.64] ;  /* 0x0000000418128981 */ /* 0x000f22000c2e1900 */
[----:B-1----:R-:W-:Y:S01]  /*0280*/  IMAD.WIDE R4, R0, 0x4, R6 ;  /* 0x0000000400047825 */ /* 0x002fe200078e0206 */
[----:B---3--:R-:W-:-:S03]  /*0290*/  MOV R20, RZ ;  /* 0x000000ff00147202 */ /* 0x008fc60000000f00 */
[C---:B------:R-:W-:Y:S01]  /*02a0*/  IMAD.WIDE R6, R9.reuse, 0x4, R10 ;  /* 0x0000000409067825 */ /* 0x040fe200078e020a */
[----:B------:R-:W3:Y:S03]  /*02b0*/  @!P0 LDG.E.64 R2, desc[UR4][R4.64] ;  /* 0x0000000404028981 */ /* 0x000ee6000c1e1b00 */
[----:B-----5:R-:W-:Y:S01]  /*02c0*/  IMAD.WIDE R8, R9, 0x4, R12 ;  /* 0x0000000409087825 */ /* 0x020fe200078e020c */
[----:B------:R-:W5:Y:S03]  /*02d0*/  @!P0 LDG.E.EL R22, desc[UR4][R6.64] ;  /* 0x0000000406168981 */ /* 0x000f66000c2e1900 */
[C---:B------:R-:W-:Y:S01]  /*02e0*/  IMAD.WIDE R10, R17.reuse, 0x4, R10 ;  /* 0x00000004110a7825 */ /* 0x040fe200078e020a */
[----:B------:R0:W5:Y:S03]  /*02f0*/  @!P0 LDG.E.EL R19, desc[UR4][R8.64] ;  /* 0x0000000408138981 */ /* 0x000166000c2e1900 */
[----:B------:R-:W-:Y:S01]  /*0300*/  IMAD.WIDE R12, R17, 0x4, R12 ;  /* 0x00000004110c7825 */ /* 0x000fe200078e020c */
[----:B------:R-:W3:Y:S03]  /*0310*/  @!P0 LDG.E.EL R20, desc[UR4][R10.64] ;  /* 0x000000040a148981 */ /* 0x000ee6000c2e1900 */
[----:B------:R-:W-:-:S06]  /*0320*/  IMAD.MOV.U32 R17, RZ, RZ, RZ ;  /* 0x000000ffff117224 */ /* 0x000fcc00078e00ff */
[----:B------:R-:W5:Y:S01]  /*0330*/  @!P0 LDG.E.EL R17, desc[UR4][R12.64] ;  /* 0x000000040c118981 */ /* 0x000f62000c2e1900 */
[----:B0-----:R-:W-:Y:S01]  /*0340*/  HFMA2.MMA R8, -RZ, RZ, 1.625, 0 ;  /* 0x3e800000ff087435 */ /* 0x001fe200000001ff */
[----:B--2---:R-:W-:-:S04]  /*0350*/  FADD R14, R14, 9.9999997473787516356e-06 ;  /* 0x3727c5ac0e0e7421 */ /* 0x004fc80000000000 */
[----:B------:R-:W0:Y:S01]  /*0360*/  MUFU.SQRT R21, R14 ;  /* 0x0000000e00157308 */ /* 0x000e220000002000 */
[----:B------:R-:W-:-:S07]  /*0370*/  FADD R16, R16, 9.9999997473787516356e-06 ;  /* 0x3727c5ac10107421 */ /* 0x000fce0000000000 */
[----:B------:R-:W1:Y:S01]  /*0380*/  MUFU.SQRT R23, R16 ;  /* 0x0000001000177308 */ /* 0x000e620000002000 */
[C---:B0-----:R-:W-:Y:S02]  /*0390*/  FSETP.GT.AND P1, PT, R21.reuse, 8.50705917302346158658e+37, PT ;  /* 0x7e8000001500780b */ /* 0x041fe40003f24000 */
[----:B------:R-:W-:Y:S02]  /*03a0*/  FSETP.GEU.AND P3, PT, R21, 1.175494350822287508e-38, PT ;  /* 0x008000001500780b */ /* 0x000fe40003f6e000 */
[C---:B-1----:R-:W-:Y:S02]  /*03b0*/  FSETP.GT.AND P2, PT, R23.reuse, 8.50705917302346158658e+37, PT ;  /* 0x7e8000001700780b */ /* 0x042fe40003f44000 */
[----:B------:R-:W-:-:S07]  /*03c0*/  FSETP.GEU.AND P4, PT, R23, 1.175494350822287508e-38, PT ;  /* 0x008000001700780b */ /* 0x000fce0003f8e000 */
[----:B------:R-:W-:-:S04]  /*03d0*/  @P1 FMUL R21, R21, 0.25 ;  /* 0x3e80000015151820 */ /* 0x000fc80000400000 */
[----:B------:R-:W-:Y:S01]  /*03e0*/  @!P3 FMUL R21, R21, 16777216 ;  /* 0x4b8000001515b820 */ /* 0x000fe20000400000 */
[----:B------:R-:W-:-:S04]  /*03f0*/  @P2 FMUL R23, R23, 0.25 ;  /* 0x3e80000017172820 */ /* 0x000fc80000400000 */
[----:B------:R-:W-:Y:S01]  /*0400*/  @!P4 FMUL R23, R23, 16777216 ;  /* 0x4b8000001717c820 */ /* 0x000fe20000400000 */
[----:B------:R-:W0:Y:S01]  /*0410*/  MUFU.RCP R21, R21 ;  /* 0x0000001500157308 */ /* 0x000e220000001000 */
[----:B------:R-:W-:-:S07]  /*0420*/  FSEL R4, R8, 1, P1 ;  /* 0x3f80000008047808 */ /* 0x000fce0000800000 */
[----:B------:R-:W1:Y:S01]  /*0430*/  MUFU.RCP R23, R23 ;  /* 0x0000001700177308 */ /* 0x000e620000001000 */
[----:B------:R-:W-:Y:S01]  /*0440*/  FSEL R8, R8, 1, P2 ;  /* 0x3f80000008087808 */ /* 0x000fe20001000000 */
[----:B------:R-:W-:-:S04]  /*0450*/  @!P3 FMUL R4, R4, 16777216 ;  /* 0x4b8000000404b820 */ /* 0x000fc80000400000 */
[----:B------:R-:W-:Y:S01]  /*0460*/  @!P4 FMUL R8, R8, 16777216 ;  /* 0x4b8000000808c820 */ /* 0x000fe20000400000 */
[----:B0-----:R-:W-:Y:S02]  /*0470*/  FMUL R6, R21, R4 ;  /* 0x0000000415067220 */ /* 0x001fe40000400000 */
[----:B------:R-:W0:Y:S01]  /*0480*/  LDC.64 R4, c[0x0][0x238] ;  /* 0x00008e00ff047b82 */ /* 0x000e220000000a00 */
[----:B---3--:R-:W-:Y:S01]  /*0490*/  FADD R15, -R15, R2 ;  /* 0x000000020f0f7221 */ /* 0x008fe20000000100 */
[----:B----4-:R-:W-:Y:S01]  /*04a0*/  FADD R3, -R18, R3 ;  /* 0x0000000312037221 */ /* 0x010fe20000000100 */
[----:B-1----:R-:W-:Y:S02]  /*04b0*/  FMUL R8, R23, R8 ;  /* 0x0000000817087220 */ /* 0x002fe40000400000 */
[----:B------:R-:W-:Y:S02]  /*04c0*/  FMUL R6, R6, R15 ;  /* 0x0000000f06067220 */ /* 0x000fe40000400000 */
[----:B------:R-:W-:-:S02]  /*04d0*/  FMUL R8, R8, R3 ;  /* 0x0000000308087220 */ /* 0x000fc40000400000 */
[----:B-----5:R-:W-:Y:S02]  /*04e0*/  FFMA R6, R6, R22, R19 ;  /* 0x0000001606067223 */ /* 0x020fe40000000013 */
[----:B------:R-:W-:-:S03]  /*04f0*/  FFMA R8, R8, R20, R17 ;  /* 0x0000001408087223 */ /* 0x000fc60000000011 */
[----:B------:R-:W-:Y:S02]  /*0500*/  FSETP.GEU.AND P2, PT, R6, RZ, PT ;  /* 0x000000ff0600720b */ /* 0x000fe40003f4e000 */
[----:B------:R-:W-:Y:S02]  /*0510*/  FSETP.GEU.AND P1, PT, R8, RZ, PT ;  /* 0x000000ff0800720b */ /* 0x000fe40003f2e000 */
[----:B------:R-:W-:Y:S02]  /*0520*/  FSEL R10, R6, RZ, P2 ;  /* 0x000000ff060a7208 */ /* 0x000fe40001000000 */
[----:B------:R-:W-:Y:S01]  /*0530*/  FSEL R11, R8, RZ, P1 ;  /* 0x000000ff080b7208 */ /* 0x000fe20000800000 */
[----:B0-----:R-:W-:Y:S01]  /*0540*/  IMAD.WIDE R4, R0, 0x4, R4 ;  /* 0x0000000400047825 */ /* 0x001fe200078e0204 */
[----:B------:R-:W-:Y:S02]  /*0550*/  FSETP.GTU.AND P3, PT, R10, RZ, PT ;  /* 0x000000ff0a00720b */ /* 0x000fe40003f6c000 */
[----:B------:R-:W-:-:S02]  /*0560*/  FSETP.GTU.AND P2, PT, R11, RZ, PT ;  /* 0x000000ff0b00720b */ /* 0x000fc40003f4c000 */
[----:B------:R-:W-:Y:S02]  /*0570*/  IADD3 R2, P1, R0, UR6, RZ ;  /* 0x0000000600027c10 */ /* 0x000fe4000ff3e0ff */
[----:B------:R-:W-:Y:S02]  /*0580*/  SEL R6, RZ, 0x1, P3 ;  /* 0x00000001ff067807 */ /* 0x000fe40001800000 */
[----:B------:R-:W-:Y:S01]  /*0590*/  SEL R7, RZ, 0x100, P2 ;  /* 0x00000100ff077807 */ /* 0x000fe20001000000 */
[----:B------:R0:W-:Y:S01]  /*05a0*/  @!P0 STG.E.64 desc[UR4][R4.64], R10 ;  /* 0x0000000a04008986 */ /* 0x0001e2000c101b04 */
[----:B------:R-:W-:-:S03]  /*05b0*/  LEA.HI.X.SX32 R3, R0, UR7, 0x1, P1 ;  /* 0x0000000700037c11 */ /* 0x000fc600088f0eff */
[----:B------:R-:W-:Y:S01]  /*05c0*/  IMAD.IADD R7, R6, 0x1, R7 ;  /* 0x0000000106077824 */ /* 0x000fe200078e0207 */
[----:B0-----:R-:W-:Y:S06]  /*05d0*/  @P0 EXIT ;  /* 0x000000000000094d */ /* 0x001fec0003800000 */
[----:B------:R-:W-:Y:S01]  /*05e0*/  STG.E.U16 desc[UR4][R2.64], R7 ;  /* 0x0000000702007986 */ /* 0x000fe2000c101504 */
[----:B------:R-:W-:Y:S05]  /*05f0*/  EXIT ;  /* 0x000000000000794d */ /* 0x000fea0003800000 */
.L_x_0:
[----:B------:R-:W-:-:S00]  /*0600*/  BRA `(.L_x_0) ;  /* 0xfffffffc00fc7947 */ /* 0x000fc0000383ffff */
[----:B------:R-:W-:-:S00]  /*0610*/  NOP ;  /* 0x0000000000007918 */ /* 0x000fc00000000000 */
        /* <DEDUP_REMOVED lines=14> */
.L_x_1:


//--------------------- .nv.global.init           --------------------------
	.section	.nv.global.init,"aw",@progbits
.nv.global.init:
	.type		_$_str,@object
	.size		_$_str,(_$_str_$_2 - _$_str)
_$_str:
        /*0000*/ 	.byte	0x5f, 0x5f, 0x43, 0x55, 0x44, 0x41, 0x5f, 0x46, 0x54, 0x5a, 0x00
	.type		_$_str_$_2,@object
	.size		_$_str_$_2,(.L_1 - _$_str_$_2)
_$_str_$_2:
        /*000b*/ 	.byte	0x5f, 0x5f, 0x43, 0x55, 0x44, 0x41, 0x5f, 0x50, 0x52, 0x45, 0x43, 0x5f, 0x53, 0x51, 0x52, 0x54
        /*001b*/ 	.byte	0x00
.L_1:


//--------------------- .nv.constant0.triton_poi_fused__native_batch_norm_legit_no_training_relu_threshold_backward_0 --------------------------
	.section	.nv.constant0.triton_poi_fused__native_batch_norm_legit_no_training_relu_threshold_backward_0,"a",@progbits
	.sectionflags	@""
	.align	4
.nv.constant0.triton_poi_fused__native_batch_norm_legit_no_training_relu_threshold_backward_0:
	.zero		588
